	.headerflags	@"EF_CUDA_TEXMODE_UNIFIED EF_CUDA_64BIT_ADDRESS EF_CUDA_ACCELERATORS EF_CUDA_SM90 EF_CUDA_VIRTUAL_SM(EF_CUDA_SM90)"
	.elftype	@"ET_EXEC"


//--------------------- .nv.info                  --------------------------
	.section	.nv.info,"",@"SHT_CUDA_INFO"
	.align	4


	//----- nvinfo : EIATTR_REGCOUNT
	.align		4
        /*0000*/ 	.byte	0x04, 0x2f
        /*0002*/ 	.short	(.L_1 - .L_0)
	.align		4
.L_0:
        /*0004*/ 	.word	index@(triton_poi_fused_add_leaky_relu_2)
        /*0008*/ 	.word	0x00000012


	//----- nvinfo : EIATTR_MIN_STACK_SIZE
	.align		4
.L_1:
        /*000c*/ 	.byte	0x04, 0x12
        /*000e*/ 	.short	(.L_3 - .L_2)
	.align		4
.L_2:
        /*0010*/ 	.word	index@(triton_poi_fused_add_leaky_relu_2)
        /*0014*/ 	.word	0x00000000


	//----- nvinfo : EIATTR_FRAME_SIZE
	.align		4
.L_3:
        /*0018*/ 	.byte	0x04, 0x11
        /*001a*/ 	.short	(.L_5 - .L_4)
	.align		4
.L_4:
        /*001c*/ 	.word	index@(triton_poi_fused_add_leaky_relu_2)
        /*0020*/ 	.word	0x00000000


	//----- nvinfo : EIATTR_MIN_STACK_SIZE
	.align		4
.L_5:
        /*0024*/ 	.byte	0x04, 0x12
        /*0026*/ 	.short	(.L_7 - .L_6)
	.align		4
.L_6:
        /*0028*/ 	.word	index@(triton_poi_fused_add_leaky_relu_2)
        /*002c*/ 	.word	0x00000000
.L_7:


//--------------------- .nv.info.triton_poi_fused_add_leaky_relu_2 --------------------------
	.section	.nv.info.triton_poi_fused_add_leaky_relu_2,"",@"SHT_CUDA_INFO"
	.sectionflags	@""
	.align	4


	//----- nvinfo : EIATTR_CUDA_API_VERSION
	.align		4
        /*0000*/ 	.byte	0x04, 0x37
        /*0002*/ 	.short	(.L_9 - .L_8)
.L_8:
        /*0004*/ 	.word	0x0000007c


	//----- nvinfo : EIATTR_KPARAM_INFO
	.align		4
.L_9:
        /*0008*/ 	.byte	0x04, 0x17
        /*000a*/ 	.short	(.L_11 - .L_10)
.L_10:
        /*000c*/ 	.word	0x00000000
        /*0010*/ 	.short	0x0005
        /*0012*/ 	.short	0x0028
        /*0014*/ 	.byte	0x00, 0xf0, 0x11, 0x00


	//----- nvinfo : EIATTR_KPARAM_INFO
	.align		4
.L_11:
        /*0018*/ 	.byte	0x04, 0x17
        /*001a*/ 	.short	(.L_13 - .L_12)
.L_12:
        /*001c*/ 	.word	0x00000000
        /*0020*/ 	.short	0x0004
        /*0022*/ 	.short	0x0020
        /*0024*/ 	.byte	0x00, 0xf4, 0x21, 0x00


	//----- nvinfo : EIATTR_KPARAM_INFO
	.align		4
.L_13:
        /*0028*/ 	.byte	0x04, 0x17
        /*002a*/ 	.short	(.L_15 - .L_14)
.L_14:
        /*002c*/ 	.word	0x00000000
        /*0030*/ 	.short	0x0003
        /*0032*/ 	.short	0x0018
        /*0034*/ 	.byte	0x00, 0xf4, 0x21, 0x00


	//----- nvinfo : EIATTR_KPARAM_INFO
	.align		4
.L_15:
        /*0038*/ 	.byte	0x04, 0x17
        /*003a*/ 	.short	(.L_17 - .L_16)
.L_16:
        /*003c*/ 	.word	0x00000000
        /*0040*/ 	.short	0x0002
        /*0042*/ 	.short	0x0010
        /*0044*/ 	.byte	0x00, 0xf4, 0x21, 0x00


	//----- nvinfo : EIATTR_KPARAM_INFO
	.align		4
.L_17:
        /*0048*/ 	.byte	0x04, 0x17
        /*004a*/ 	.short	(.L_19 - .L_18)
.L_18:
        /*004c*/ 	.word	0x00000000
        /*0050*/ 	.short	0x0001
        /*0052*/ 	.short	0x0008
        /*0054*/ 	.byte	0x00, 0xf4, 0x21, 0x00


	//----- nvinfo : EIATTR_KPARAM_INFO
	.align		4
.L_19:
        /*0058*/ 	.byte	0x04, 0x17
        /*005a*/ 	.short	(.L_21 - .L_20)
.L_20:
        /*005c*/ 	.word	0x00000000
        /*0060*/ 	.short	0x0000
        /*0062*/ 	.short	0x0000
        /*0064*/ 	.byte	0x00, 0xf4, 0x21, 0x00


	//----- nvinfo : EIATTR_SPARSE_MMA_MASK
	.align		4
.L_21:
        /*0068*/ 	.byte	0x03, 0x50
        /*006a*/ 	.short	0x0000


	//----- nvinfo : EIATTR_MAXREG_COUNT
	.align		4
        /*006c*/ 	.byte	0x03, 0x1b
        /*006e*/ 	.short	0x00ff


	//----- nvinfo : EIATTR_EXIT_INSTR_OFFSETS
	.align		4
        /*0070*/ 	.byte	0x04, 0x1c
        /*0072*/ 	.short	(.L_23 - .L_22)


	//   ....[0]....
.L_22:
        /*0074*/ 	.word	0x00000240


	//   ....[1]....
        /*0078*/ 	.word	0x00000260


	//----- nvinfo : EIATTR_REQNTID
	.align		4
.L_23:
        /*007c*/ 	.byte	0x04, 0x10
        /*007e*/ 	.short	(.L_25 - .L_24)
.L_24:
        /*0080*/ 	.word	0x00000020
        /*0084*/ 	.word	0x00000001
        /*0088*/ 	.word	0x00000001


	//----- nvinfo : EIATTR_CBANK_PARAM_SIZE
	.align		4
.L_25:
        /*008c*/ 	.byte	0x03, 0x19
        /*008e*/ 	.short	0x002c


	//----- nvinfo : EIATTR_PARAM_CBANK
	.align		4
        /*0090*/ 	.byte	0x04, 0x0a
        /*0092*/ 	.short	(.L_27 - .L_26)
	.align		4
.L_26:
        /*0094*/ 	.word	index@(.nv.constant0.triton_poi_fused_add_leaky_relu_2)
        /*0098*/ 	.short	0x0210
        /*009a*/ 	.short	0x002c


	//----- nvinfo : EIATTR_SW_WAR
	.align		4
.L_27:
        /*009c*/ 	.byte	0x04, 0x36
        /*009e*/ 	.short	(.L_29 - .L_28)
.L_28:
        /*00a0*/ 	.word	0x00000008
.L_29:


//--------------------- .nv.callgraph             --------------------------
	.section	.nv.callgraph,"",@"SHT_CUDA_CALLGRAPH"
	.align	4
	.sectionentsize	8
	.align		4
        /*0000*/ 	.word	0x00000000
	.align		4
        /*0004*/ 	.word	0xffffffff
	.align		4
        /*0008*/ 	.word	0x00000000
	.align		4
        /*000c*/ 	.word	0xfffffffe
	.align		4
        /*0010*/ 	.word	0x00000000
	.align		4
        /*0014*/ 	.word	0xfffffffd
	.align		4
        /*0018*/ 	.word	0x00000000
	.align		4
        /*001c*/ 	.word	0xfffffffc


//--------------------- .text.triton_poi_fused_add_leaky_relu_2 --------------------------
	.section	.text.triton_poi_fused_add_leaky_relu_2,"ax",@progbits
	.align	128
        .global         triton_poi_fused_add_leaky_relu_2
        .type           triton_poi_fused_add_leaky_relu_2,@function
        .size           triton_poi_fused_add_leaky_relu_2,(.L_x_1 - triton_poi_fused_add_leaky_relu_2)
        .other          triton_poi_fused_add_leaky_relu_2,@"STO_CUDA_ENTRY STV_DEFAULT"
triton_poi_fused_add_leaky_relu_2:
.text.triton_poi_fused_add_leaky_relu_2:
[----:B------:R-:W0:Y:S01]  /*0000*/  LDC R1, c[0x0][0x28] ;  /* 0x00000a00ff017b82 */ /* 0x000e220000000800 */
[----:B------:R-:W1:Y:S07]  /*0010*/  S2R R14, SR_TID.X ;  /* 0x00000000000e7919 */ /* 0x000e6e0000002100 */
[----:B------:R-:W2:Y:S01]  /*0020*/  LDC.64 R4, c[0x0][0x218] ;  /* 0x00008600ff047b82 */ /* 0x000ea20000000a00 */
[----:B------:R-:W-:Y:S01]  /*0030*/  ULDC.64 UR4, c[0x0][0x208] ;  /* 0x0000820000047ab9 */ /* 0x000fe20000000a00 */
[----:B------:R-:W3:Y:S06]  /*0040*/  S2R R13, SR_CTAID.X ;  /* 0x00000000000d7919 */ /* 0x000eec0000002500 */
[----:B------:R-:W4:Y:S08]  /*0050*/  LDC.64 R2, c[0x0][0x210] ;  /* 0x00008400ff027b82 */ /* 0x000f300000000a00 */
[----:B------:R-:W5:Y:S01]  /*0060*/  LDC.64 R6, c[0x0][0x220] ;  /* 0x00008800ff067b82 */ /* 0x000f620000000a00 */
[----:B------:R-:W-:Y:S01]  /*0070*/  IMAD.MOV.U32 R12, RZ, RZ, RZ ;  /* 0x000000ffff0c7224 */ /* 0x000fe200078e00ff */
[----:B------:R-:W-:-:S06]  /*0080*/  ULDC.64 UR6, c[0x0][0x228] ;  /* 0x00008a0000067ab9 */ /* 0x000fcc0000000a00 */
[----:B------:R-:W5:Y:S01]  /*0090*/  LDC.64 R10, c[0x0][0x230] ;  /* 0x00008c00ff0a7b82 */ /* 0x000f620000000a00 */
[----:B-1----:R-:W-:Y:S02]  /*00a0*/  LOP3.LUT R0, R14, 0xf, RZ, 0xc0, !PT ;  /* 0x0000000f0e007812 */ /* 0x002fe400078ec0ff */
[----:B---3--:R-:W-:-:S03]  /*00b0*/  SHF.R.S32.HI R8, RZ, 0x1b, R13 ;  /* 0x0000001bff087819 */ /* 0x008fc6000001140d */
[----:B------:R-:W-:Y:S01]  /*00c0*/  IMAD R13, R13, 0x10, R0 ;  /* 0x000000100d0d7824 */ /* 0x000fe200078e0200 */
[----:B------:R-:W-:-:S03]  /*00d0*/  SGXT R0, R8, 0x1 ;  /* 0x000000010800781a */ /* 0x000fc60000000200 */
[C---:B----4-:R-:W-:Y:S01]  /*00e0*/  IMAD.WIDE R2, R13.reuse, 0x4, R2 ;  /* 0x000000040d027825 */ /* 0x050fe200078e0202 */
[----:B------:R-:W-:Y:S02]  /*00f0*/  ISETP.GE.AND P0, PT, R13, 0x10, PT ;  /* 0x000000100d00780c */ /* 0x000fe40003f06270 */
[----:B------:R-:W-:-:S04]  /*0100*/  LEA.HI R0, R0, R13, RZ, 0x2 ;  /* 0x0000000d00007211 */ /* 0x000fc800078f10ff */
[----:B------:R-:W-:Y:S01]  /*0110*/  SHF.R.S32.HI R9, RZ, 0x2, R0 ;  /* 0x00000002ff097819 */ /* 0x000fe20000011400 */
[----:B------:R-:W-:-:S04]  /*0120*/  IMAD.MOV.U32 R0, RZ, RZ, RZ ;  /* 0x000000ffff007224 */ /* 0x000fc800078e00ff */
[----:B--2---:R-:W-:Y:S02]  /*0130*/  IMAD.WIDE R4, R9, 0x4, R4 ;  /* 0x0000000409047825 */ /* 0x004fe400078e0204 */
[----:B------:R1:W2:Y:S02]  /*0140*/  @!P0 LDG.E R0, desc[UR4][R2.64] ;  /* 0x0000000402008981 */ /* 0x0002a4000c1e1900 */
[----:B------:R-:W-:Y:S02]  /*0150*/  IMAD.MOV.U32 R9, RZ, RZ, RZ ;  /* 0x000000ffff097224 */ /* 0x000fe400078e00ff */
[----:B-----5:R-:W-:-:S04]  /*0160*/  IMAD.WIDE R6, R13, 0x4, R6 ;  /* 0x000000040d067825 */ /* 0x020fc800078e0206 */
[----:B------:R-:W2:Y:S04]  /*0170*/  @!P0 LDG.E.EL R9, desc[UR4][R4.64] ;  /* 0x0000000404098981 */ /* 0x000ea8000c2e1900 */
[----:B------:R-:W3:Y:S01]  /*0180*/  @!P0 LDG.E R12, desc[UR4][R6.64] ;  /* 0x00000004060c8981 */ /* 0x000ee2000c1e1900 */
[----:B------:R-:W-:-:S04]  /*0190*/  LOP3.LUT P0, RZ, R14, 0x10, RZ, 0xc0, !PT ;  /* 0x000000100eff7812 */ /* 0x000fc8000780c0ff */
[C---:B------:R-:W-:Y:S02]  /*01a0*/  ISETP.LT.AND P0, PT, R13.reuse, 0x10, !P0 ;  /* 0x000000100d00780c */ /* 0x040fe40004701270 */
[----:B------:R-:W-:Y:S01]  /*01b0*/  IADD3 R8, P2, R13, UR6, RZ ;  /* 0x000000060d087c10 */ /* 0x000fe2000ff5e0ff */
[----:B01----:R-:W-:-:S04]  /*01c0*/  IMAD.WIDE R2, R13, 0x4, R10 ;  /* 0x000000040d027825 */ /* 0x003fc800078e020a */
[----:B--2---:R-:W-:-:S05]  /*01d0*/  FADD R15, R9, R0 ;  /* 0x00000000090f7221 */ /* 0x004fca0000000000 */
[----:B---3--:R-:W-:Y:S02]  /*01e0*/  FSETP.GT.AND P1, PT, R15, -R12, PT ;  /* 0x8000000c0f00720b */ /* 0x008fe40003f24000 */
[----:B------:R-:W-:Y:S02]  /*01f0*/  LEA.HI.X.SX32 R9, R13, UR7, 0x1, P2 ;  /* 0x000000070d097c11 */ /* 0x000fe400090f0eff */
[----:B------:R-:W-:Y:S01]  /*0200*/  SEL R5, RZ, 0x1, !P1 ;  /* 0x00000001ff057807 */ /* 0x000fe20004800000 */
[----:B------:R-:W-:-:S04]  /*0210*/  FADD R15, R15, R12 ;  /* 0x0000000c0f0f7221 */ /* 0x000fc80000000000 */
[----:B------:R0:W-:Y:S04]  /*0220*/  @P0 STG.E.U8 desc[UR4][R8.64], R5 ;  /* 0x0000000508000986 */ /* 0x0001e8000c101104 */
[----:B------:R-:W-:Y:S01]  /*0230*/  @!P1 FMUL R15, R15, 0.10000000149011611938 ;  /* 0x3dcccccd0f0f9820 */ /* 0x000fe20000400000 */
[----:B0-----:R-:W-:Y:S06]  /*0240*/  @!P0 EXIT ;  /* 0x000000000000894d */ /* 0x001fec0003800000 */
[----:B------:R-:W-:Y:S01]  /*0250*/  STG.E desc[UR4][R2.64], R15 ;  /* 0x0000000f02007986 */ /* 0x000fe2000c101904 */
[----:B------:R-:W-:Y:S05]  /*0260*/  EXIT ;  /* 0x000000000000794d */ /* 0x000fea0003800000 */
.L_x_0:
[----:B------:R-:W-:-:S00]  /*0270*/  BRA `(.L_x_0) ;  /* 0xfffffffc00fc7947 */ /* 0x000fc0000383ffff */
[----:B------:R-:W-:-:S00]  /*0280*/  NOP ;  /* 0x0000000000007918 */ /* 0x000fc00000000000 */
[----:B------:R-:W-:-:S00]  /*0290*/  NOP ;  /* 0x0000000000007918 */ /* 0x000fc00000000000 */
[----:B------:R-:W-:-:S00]  /*02a0*/  NOP ;  /* 0x0000000000007918 */ /* 0x000fc00000000000 */
[----:B------:R-:W-:-:S00]  /*02b0*/  NOP ;  /* 0x0000000000007918 */ /* 0x000fc00000000000 */
[----:B------:R-:W-:-:S00]  /*02c0*/  NOP ;  /* 0x0000000000007918 */ /* 0x000fc00000000000 */
[----:B------:R-:W-:-:S00]  /*02d0*/  NOP ;  /* 0x0000000000007918 */ /* 0x000fc00000000000 */
[----:B------:R-:W-:-:S00]  /*02e0*/  NOP ;  /* 0x0000000000007918 */ /* 0x000fc00000000000 */
[----:B------:R-:W-:-:S00]  /*02f0*/  NOP ;  /* 0x0000000000007918 */ /* 0x000fc00000000000 */
.L_x_1:


//--------------------- .nv.constant0.triton_poi_fused_add_leaky_relu_2 --------------------------
	.section	.nv.constant0.triton_poi_fused_add_leaky_relu_2,"a",@progbits
	.sectionflags	@""
	.align	4
.nv.constant0.triton_poi_fused_add_leaky_relu_2:
	.zero		572
